//
// Generated by NVIDIA NVVM Compiler
//
// Compiler Build ID: CL-36424714
// Cuda compilation tools, release 13.0, V13.0.88
// Based on NVVM 20.0.0
//

.version 9.0
.target sm_100
.address_size 64

	// .globl	_Z11mult_matrixPyS_S_iii

.visible .entry _Z11mult_matrixPyS_S_iii(
	.param .u64 .ptr .align 1 _Z11mult_matrixPyS_S_iii_param_0,
	.param .u64 .ptr .align 1 _Z11mult_matrixPyS_S_iii_param_1,
	.param .u64 .ptr .align 1 _Z11mult_matrixPyS_S_iii_param_2,
	.param .u32 _Z11mult_matrixPyS_S_iii_param_3,
	.param .u32 _Z11mult_matrixPyS_S_iii_param_4,
	.param .u32 _Z11mult_matrixPyS_S_iii_param_5
)
{
	.reg .pred 	%p<11>;
	.reg .b32 	%r<44>;
	.reg .b64 	%rd<106>;

	ld.param.u64 	%rd16, [_Z11mult_matrixPyS_S_iii_param_0];
	ld.param.u64 	%rd17, [_Z11mult_matrixPyS_S_iii_param_1];
	ld.param.u64 	%rd15, [_Z11mult_matrixPyS_S_iii_param_2];
	ld.param.u32 	%r21, [_Z11mult_matrixPyS_S_iii_param_3];
	ld.param.u32 	%r23, [_Z11mult_matrixPyS_S_iii_param_4];
	ld.param.u32 	%r22, [_Z11mult_matrixPyS_S_iii_param_5];
	cvta.to.global.u64 	%rd1, %rd17;
	cvta.to.global.u64 	%rd2, %rd16;
	mov.u32 	%r24, %tid.x;
	mov.u32 	%r25, %ctaid.x;
	mov.u32 	%r26, %ntid.x;
	mad.lo.s32 	%r1, %r25, %r26, %r24;
	mul.lo.s32 	%r27, %r22, %r23;
	setp.ge.s32 	%p1, %r1, %r27;
	@%p1 bra 	$L__BB0_14;
	div.s32 	%r2, %r1, %r22;
	mul.lo.s32 	%r28, %r2, %r22;
	sub.s32 	%r3, %r1, %r28;
	setp.lt.s32 	%p2, %r21, 1;
	mov.b64 	%rd105, 0;
	@%p2 bra 	$L__BB0_13;
	mul.lo.s32 	%r4, %r2, %r21;
	and.b32  	%r5, %r21, 7;
	setp.lt.u32 	%p3, %r21, 8;
	mov.b64 	%rd105, 0;
	mov.b32 	%r42, 0;
	@%p3 bra 	$L__BB0_5;
	and.b32  	%r42, %r21, 2147483640;
	neg.s32 	%r40, %r42;
	shl.b32 	%r8, %r22, 3;
	mov.b64 	%rd105, 0;
	mul.wide.s32 	%rd30, %r22, 8;
	mov.u32 	%r38, %r4;
	mov.u32 	%r39, %r3;
$L__BB0_4:
	.pragma "nounroll";
	mul.wide.s32 	%rd22, %r38, 8;
	add.s64 	%rd23, %rd2, %rd22;
	ld.global.u64 	%rd24, [%rd23];
	mul.wide.s32 	%rd25, %r39, 8;
	add.s64 	%rd26, %rd1, %rd25;
	ld.global.u64 	%rd27, [%rd26];
	mad.lo.s64 	%rd28, %rd27, %rd24, %rd105;
	ld.global.u64 	%rd29, [%rd23+8];
	add.s64 	%rd31, %rd26, %rd30;
	ld.global.u64 	%rd32, [%rd31];
	mad.lo.s64 	%rd33, %rd32, %rd29, %rd28;
	ld.global.u64 	%rd34, [%rd23+16];
	add.s64 	%rd35, %rd31, %rd30;
	ld.global.u64 	%rd36, [%rd35];
	mad.lo.s64 	%rd37, %rd36, %rd34, %rd33;
	ld.global.u64 	%rd38, [%rd23+24];
	add.s64 	%rd39, %rd35, %rd30;
	ld.global.u64 	%rd40, [%rd39];
	mad.lo.s64 	%rd41, %rd40, %rd38, %rd37;
	ld.global.u64 	%rd42, [%rd23+32];
	add.s64 	%rd43, %rd39, %rd30;
	ld.global.u64 	%rd44, [%rd43];
	mad.lo.s64 	%rd45, %rd44, %rd42, %rd41;
	ld.global.u64 	%rd46, [%rd23+40];
	add.s64 	%rd47, %rd43, %rd30;
	ld.global.u64 	%rd48, [%rd47];
	mad.lo.s64 	%rd49, %rd48, %rd46, %rd45;
	ld.global.u64 	%rd50, [%rd23+48];
	add.s64 	%rd51, %rd47, %rd30;
	ld.global.u64 	%rd52, [%rd51];
	mad.lo.s64 	%rd53, %rd52, %rd50, %rd49;
	ld.global.u64 	%rd54, [%rd23+56];
	add.s64 	%rd55, %rd51, %rd30;
	ld.global.u64 	%rd56, [%rd55];
	mad.lo.s64 	%rd105, %rd56, %rd54, %rd53;
	add.s32 	%r40, %r40, 8;
	add.s32 	%r39, %r39, %r8;
	add.s32 	%r38, %r38, 8;
	setp.ne.s32 	%p4, %r40, 0;
	@%p4 bra 	$L__BB0_4;
$L__BB0_5:
	setp.eq.s32 	%p5, %r5, 0;
	@%p5 bra 	$L__BB0_13;
	and.b32  	%r16, %r21, 3;
	setp.lt.u32 	%p6, %r5, 4;
	@%p6 bra 	$L__BB0_8;
	add.s32 	%r30, %r42, %r4;
	mul.wide.s32 	%rd58, %r30, 8;
	add.s64 	%rd59, %rd2, %rd58;
	ld.global.u64 	%rd60, [%rd59];
	mad.lo.s32 	%r31, %r42, %r22, %r3;
	mul.wide.s32 	%rd61, %r31, 8;
	add.s64 	%rd62, %rd1, %rd61;
	ld.global.u64 	%rd63, [%rd62];
	mad.lo.s64 	%rd64, %rd63, %rd60, %rd105;
	ld.global.u64 	%rd65, [%rd59+8];
	mul.wide.s32 	%rd66, %r22, 8;
	add.s64 	%rd67, %rd62, %rd66;
	ld.global.u64 	%rd68, [%rd67];
	mad.lo.s64 	%rd69, %rd68, %rd65, %rd64;
	ld.global.u64 	%rd70, [%rd59+16];
	add.s64 	%rd71, %rd67, %rd66;
	ld.global.u64 	%rd72, [%rd71];
	mad.lo.s64 	%rd73, %rd72, %rd70, %rd69;
	ld.global.u64 	%rd74, [%rd59+24];
	add.s64 	%rd75, %rd71, %rd66;
	ld.global.u64 	%rd76, [%rd75];
	mad.lo.s64 	%rd105, %rd76, %rd74, %rd73;
	add.s32 	%r42, %r42, 4;
$L__BB0_8:
	setp.eq.s32 	%p7, %r16, 0;
	@%p7 bra 	$L__BB0_13;
	setp.eq.s32 	%p8, %r16, 1;
	@%p8 bra 	$L__BB0_11;
	add.s32 	%r32, %r42, %r4;
	mul.wide.s32 	%rd78, %r32, 8;
	add.s64 	%rd79, %rd2, %rd78;
	ld.global.u64 	%rd80, [%rd79];
	mad.lo.s32 	%r33, %r42, %r22, %r3;
	mul.wide.s32 	%rd81, %r33, 8;
	add.s64 	%rd82, %rd1, %rd81;
	ld.global.u64 	%rd83, [%rd82];
	mad.lo.s64 	%rd84, %rd83, %rd80, %rd105;
	ld.global.u64 	%rd85, [%rd79+8];
	mul.wide.s32 	%rd86, %r22, 8;
	add.s64 	%rd87, %rd82, %rd86;
	ld.global.u64 	%rd88, [%rd87];
	mad.lo.s64 	%rd105, %rd88, %rd85, %rd84;
	add.s32 	%r42, %r42, 2;
$L__BB0_11:
	and.b32  	%r34, %r21, 1;
	setp.eq.b32 	%p9, %r34, 1;
	not.pred 	%p10, %p9;
	@%p10 bra 	$L__BB0_13;
	add.s32 	%r35, %r42, %r4;
	mul.wide.s32 	%rd89, %r35, 8;
	add.s64 	%rd90, %rd2, %rd89;
	ld.global.u64 	%rd91, [%rd90];
	mad.lo.s32 	%r36, %r42, %r22, %r3;
	mul.wide.s32 	%rd92, %r36, 8;
	add.s64 	%rd93, %rd1, %rd92;
	ld.global.u64 	%rd94, [%rd93];
	mad.lo.s64 	%rd105, %rd94, %rd91, %rd105;
$L__BB0_13:
	mad.lo.s32 	%r37, %r2, %r22, %r3;
	cvta.to.global.u64 	%rd95, %rd15;
	mul.wide.s32 	%rd96, %r37, 8;
	add.s64 	%rd97, %rd95, %rd96;
	st.global.u64 	[%rd97], %rd105;
$L__BB0_14:
	ret;

}


// ===== COMPILED SASS (sm_100) =====

	.target	sm_100

	.elftype	@"ET_EXEC"


//--------------------- .note.nv.tkinfo           --------------------------
	.section	.note.nv.tkinfo,"",@"SHT_NOTE"
	.sectionflags	@"SHF_NOTE_NV_TKINFO"
	.tkinfo
        /*0018*/ 	.word	0x00000002
        /*0030*/ 	.string	""
        /*0030*/ 	.string	"ptxas"
        /*0030*/ 	.string	"Cuda compilation tools, release 13.0, V13.0.88"
        /*0030*/ 	.string	"Build cuda_13.0.r13.0/compiler.36424714_0"
        /*0030*/ 	.string	"-arch sm_100 -m 64 "



//--------------------- .note.nv.cuinfo           --------------------------
	.section	.note.nv.cuinfo,"",@"SHT_NOTE"
	.sectionflags	@"SHF_NOTE_NV_CUINFO"
        /*0018*/ 	.short	0x0002
        /*001a*/ 	.short	0x0064
        /*001c*/ 	.short	0x0082
	.zero		2


//--------------------- .nv.info                  --------------------------
	.section	.nv.info,"",@"SHT_CUDA_INFO"
	.align	4


	//----- nvinfo : EIATTR_REGCOUNT
	.align		4
        /*0000*/ 	.byte	0x04, 0x2f
        /*0002*/ 	.short	(.L_1 - .L_0)
	.align		4
.L_0:
        /*0004*/ 	.word	index@(_Z11mult_matrixPyS_S_iii)
        /*0008*/ 	.word	0x00000020


	//----- nvinfo : EIATTR_FRAME_SIZE
	.align		4
.L_1:
        /*000c*/ 	.byte	0x04, 0x11
        /*000e*/ 	.short	(.L_3 - .L_2)
	.align		4
.L_2:
        /*0010*/ 	.word	index@(_Z11mult_matrixPyS_S_iii)
        /*0014*/ 	.word	0x00000000


	//----- nvinfo : EIATTR_MIN_STACK_SIZE
	.align		4
.L_3:
        /*0018*/ 	.byte	0x04, 0x12
        /*001a*/ 	.short	(.L_5 - .L_4)
	.align		4
.L_4:
        /*001c*/ 	.word	index@(_Z11mult_matrixPyS_S_iii)
        /*0020*/ 	.word	0x00000000
.L_5:


//--------------------- .nv.compat                --------------------------
	.section	.nv.compat,"",@"SHT_CUDA_COMPAT_INFO"
	.align	4
        /*0000*/ 	.byte	0x02, 0x09, 0x00, 0x00, 0x02, 0x02, 0x01, 0x00, 0x02, 0x05, 0x05, 0x00, 0x03, 0x07, 0x01, 0x01
        /*0010*/ 	.byte	0x02, 0x03, 0x00, 0x00, 0x02, 0x06, 0x01, 0x00, 0x04, 0x0b, 0x08, 0x00, 0x09, 0x00, 0x00, 0x00
        /*0020*/ 	.byte	0x00, 0x00, 0x00, 0x00


//--------------------- .nv.info._Z11mult_matrixPyS_S_iii --------------------------
	.section	.nv.info._Z11mult_matrixPyS_S_iii,"",@"SHT_CUDA_INFO"
	.sectionflags	@""
	.align	4


	//----- nvinfo : EIATTR_CUDA_API_VERSION
	.align		4
        /*0000*/ 	.byte	0x04, 0x37
        /*0002*/ 	.short	(.L_7 - .L_6)
.L_6:
        /*0004*/ 	.word	0x00000082


	//----- nvinfo : EIATTR_KPARAM_INFO
	.align		4
.L_7:
        /*0008*/ 	.byte	0x04, 0x17
        /*000a*/ 	.short	(.L_9 - .L_8)
.L_8:
        /*000c*/ 	.word	0x00000000
        /*0010*/ 	.short	0x0005
        /*0012*/ 	.short	0x0020
        /*0014*/ 	.byte	0x00, 0xf0, 0x11, 0x00


	//----- nvinfo : EIATTR_KPARAM_INFO
	.align		4
.L_9:
        /*0018*/ 	.byte	0x04, 0x17
        /*001a*/ 	.short	(.L_11 - .L_10)
.L_10:
        /*001c*/ 	.word	0x00000000
        /*0020*/ 	.short	0x0004
        /*0022*/ 	.short	0x001c
        /*0024*/ 	.byte	0x00, 0xf0, 0x11, 0x00


	//----- nvinfo : EIATTR_KPARAM_INFO
	.align		4
.L_11:
        /*0028*/ 	.byte	0x04, 0x17
        /*002a*/ 	.short	(.L_13 - .L_12)
.L_12:
        /*002c*/ 	.word	0x00000000
        /*0030*/ 	.short	0x0003
        /*0032*/ 	.short	0x0018
        /*0034*/ 	.byte	0x00, 0xf0, 0x11, 0x00


	//----- nvinfo : EIATTR_KPARAM_INFO
	.align		4
.L_13:
        /*0038*/ 	.byte	0x04, 0x17
        /*003a*/ 	.short	(.L_15 - .L_14)
.L_14:
        /*003c*/ 	.word	0x00000000
        /*0040*/ 	.short	0x0002
        /*0042*/ 	.short	0x0010
        /*0044*/ 	.byte	0x00, 0xf5, 0x21, 0x00


	//----- nvinfo : EIATTR_KPARAM_INFO
	.align		4
.L_15:
        /*0048*/ 	.byte	0x04, 0x17
        /*004a*/ 	.short	(.L_17 - .L_16)
.L_16:
        /*004c*/ 	.word	0x00000000
        /*0050*/ 	.short	0x0001
        /*0052*/ 	.short	0x0008
        /*0054*/ 	.byte	0x00, 0xf5, 0x21, 0x00


	//----- nvinfo : EIATTR_KPARAM_INFO
	.align		4
.L_17:
        /*0058*/ 	.byte	0x04, 0x17
        /*005a*/ 	.short	(.L_19 - .L_18)
.L_18:
        /*005c*/ 	.word	0x00000000
        /*0060*/ 	.short	0x0000
        /*0062*/ 	.short	0x0000
        /*0064*/ 	.byte	0x00, 0xf5, 0x21, 0x00


	//----- nvinfo : EIATTR_SPARSE_MMA_MASK
	.align		4
.L_19:
        /*0068*/ 	.byte	0x03, 0x50
        /*006a*/ 	.short	0x0000


	//----- nvinfo : EIATTR_MAXREG_COUNT
	.align		4
        /*006c*/ 	.byte	0x03, 0x1b
        /*006e*/ 	.short	0x00ff


	//----- nvinfo : EIATTR_MERCURY_ISA_VERSION
	.align		4
        /*0070*/ 	.byte	0x03, 0x5f
        /*0072*/ 	.short	0x0101


	//----- nvinfo : EIATTR_VRC_CTA_INIT_COUNT
	.align		4
        /*0074*/ 	.byte	0x02, 0x4a
	.zero		1
	.zero		1


	//----- nvinfo : EIATTR_EXIT_INSTR_OFFSETS
	.align		4
        /*0078*/ 	.byte	0x04, 0x1c
        /*007a*/ 	.short	(.L_21 - .L_20)


	//   ....[0]....
.L_20:
        /*007c*/ 	.word	0x00000090


	//   ....[1]....
        /*0080*/ 	.word	0x00000c50


	//----- nvinfo : EIATTR_CBANK_PARAM_SIZE
	.align		4
.L_21:
        /*0084*/ 	.byte	0x03, 0x19
        /*0086*/ 	.short	0x0024


	//----- nvinfo : EIATTR_PARAM_CBANK
	.align		4
        /*0088*/ 	.byte	0x04, 0x0a
        /*008a*/ 	.short	(.L_23 - .L_22)
	.align		4
.L_22:
        /*008c*/ 	.word	index@(.nv.constant0._Z11mult_matrixPyS_S_iii)
        /*0090*/ 	.short	0x0380
        /*0092*/ 	.short	0x0024


	//----- nvinfo : EIATTR_SW_WAR
	.align		4
.L_23:
        /*0094*/ 	.byte	0x04, 0x36
        /*0096*/ 	.short	(.L_25 - .L_24)
.L_24:
        /*0098*/ 	.word	0x00000008
.L_25:


//--------------------- .nv.callgraph             --------------------------
	.section	.nv.callgraph,"",@"SHT_CUDA_CALLGRAPH"
	.align	4
	.sectionentsize	8
	.align		4
        /*0000*/ 	.word	0x00000000
	.align		4
        /*0004*/ 	.word	0xffffffff
	.align		4
        /*0008*/ 	.word	0x00000000
	.align		4
        /*000c*/ 	.word	0xfffffffe
	.align		4
        /*0010*/ 	.word	0x00000000
	.align		4
        /*0014*/ 	.word	0xfffffffd
	.align		4
        /*0018*/ 	.word	0x00000000
	.align		4
        /*001c*/ 	.word	0xfffffffc


//--------------------- .text._Z11mult_matrixPyS_S_iii --------------------------
	.section	.text._Z11mult_matrixPyS_S_iii,"ax",@progbits
	.align	128
        .global         _Z11mult_matrixPyS_S_iii
        .type           _Z11mult_matrixPyS_S_iii,@function
        .size           _Z11mult_matrixPyS_S_iii,(.L_x_6 - _Z11mult_matrixPyS_S_iii)
        .other          _Z11mult_matrixPyS_S_iii,@"STO_CUDA_ENTRY STV_DEFAULT"
_Z11mult_matrixPyS_S_iii:
.text._Z11mult_matrixPyS_S_iii:
[----:B------:R-:W-:Y:S01]  /*0000*/  LDC R1, c[0x0][0x37c] ;  /* 0x0000df00ff017b82 */ /* 0x000fe20000000800 */
[----:B------:R-:W0:Y:S07]  /*0010*/  S2R R5, SR_TID.X ;  /* 0x0000000000057919 */ /* 0x000e2e0000002100 */
[----:B------:R-:W0:Y:S01]  /*0020*/  S2UR UR4, SR_CTAID.X ;  /* 0x00000000000479c3 */ /* 0x000e220000002500 */
[----:B------:R-:W1:Y:S07]  /*0030*/  LDCU UR5, c[0x0][0x39c] ;  /* 0x00007380ff0577ac */ /* 0x000e6e0008000800 */
[----:B------:R-:W0:Y:S08]  /*0040*/  LDC R2, c[0x0][0x360] ;  /* 0x0000d800ff027b82 */ /* 0x000e300000000800 */
[----:B------:R-:W1:Y:S01]  /*0050*/  LDC R0, c[0x0][0x3a0] ;  /* 0x0000e800ff007b82 */ /* 0x000e620000000800 */
[----:B0-----:R-:W-:-:S02]  /*0060*/  IMAD R5, R2, UR4, R5 ;  /* 0x0000000402057c24 */ /* 0x001fc4000f8e0205 */
[----:B-1----:R-:W-:-:S05]  /*0070*/  IMAD R2, R0, UR5, RZ ;  /* 0x0000000500027c24 */ /* 0x002fca000f8e02ff */
[----:B------:R-:W-:-:S13]  /*0080*/  ISETP.GE.AND P0, PT, R5, R2, PT ;  /* 0x000000020500720c */ /* 0x000fda0003f06270 */
[----:B------:R-:W-:Y:S05]  /*0090*/  @P0 EXIT ;  /* 0x000000000000094d */ /* 0x000fea0003800000 */
[----:B------:R-:W-:Y:S01]  /*00a0*/  IABS R7, R0 ;  /* 0x0000000000077213 */ /* 0x000fe20000000000 */
[----:B------:R-:W0:Y:S01]  /*00b0*/  LDCU UR5, c[0x0][0x398] ;  /* 0x00007300ff0577ac */ /* 0x000e220008000800 */
[----:B------:R-:W-:Y:S02]  /*00c0*/  CS2R R10, SRZ ;  /* 0x00000000000a7805 */ /* 0x000fe4000001ff00 */
[----:B------:R-:W1:Y:S01]  /*00d0*/  I2F.RP R4, R7 ;  /* 0x0000000700047306 */ /* 0x000e620000209400 */
[----:B------:R-:W2:Y:S07]  /*00e0*/  LDCU.64 UR8, c[0x0][0x358] ;  /* 0x00006b00ff0877ac */ /* 0x000eae0008000a00 */
[----:B-1----:R-:W1:Y:S01]  /*00f0*/  MUFU.RCP R4, R4 ;  /* 0x0000000400047308 */ /* 0x002e620000001000 */
[----:B0-----:R-:W-:Y:S01]  /*0100*/  UISETP.GE.AND UP0, UPT, UR5, 0x1, UPT ;  /* 0x000000010500788c */ /* 0x001fe2000bf06270 */
[----:B-1----:R-:W-:-:S06]  /*0110*/  IADD3 R2, PT, PT, R4, 0xffffffe, RZ ;  /* 0x0ffffffe04027810 */ /* 0x002fcc0007ffe0ff */
[----:B------:R0:W1:Y:S02]  /*0120*/  F2I.FTZ.U32.TRUNC.NTZ R3, R2 ;  /* 0x0000000200037305 */ /* 0x000064000021f000 */
[----:B0-----:R-:W-:Y:S01]  /*0130*/  HFMA2 R2, -RZ, RZ, 0, 0 ;  /* 0x00000000ff027431 */ /* 0x001fe200000001ff */
[----:B-1----:R-:W-:-:S05]  /*0140*/  IADD3 R6, PT, PT, RZ, -R3, RZ ;  /* 0x80000003ff067210 */ /* 0x002fca0007ffe0ff */
[----:B------:R-:W-:Y:S01]  /*0150*/  IMAD R9, R6, R7, RZ ;  /* 0x0000000706097224 */ /* 0x000fe200078e02ff */
[----:B------:R-:W-:-:S03]  /*0160*/  IABS R6, R5 ;  /* 0x0000000500067213 */ /* 0x000fc60000000000 */
[----:B------:R-:W-:Y:S01]  /*0170*/  IMAD.HI.U32 R3, R3, R9, R2 ;  /* 0x0000000903037227 */ /* 0x000fe200078e0002 */
[----:B------:R-:W-:-:S04]  /*0180*/  LOP3.LUT R2, R5, R0, RZ, 0x3c, !PT ;  /* 0x0000000005027212 */ /* 0x000fc800078e3cff */
[----:B------:R-:W-:Y:S01]  /*0190*/  ISETP.GE.AND P1, PT, R2, RZ, PT ;  /* 0x000000ff0200720c */ /* 0x000fe20003f26270 */
[----:B------:R-:W-:-:S05]  /*01a0*/  IMAD.HI.U32 R3, R3, R6, RZ ;  /* 0x0000000603037227 */ /* 0x000fca00078e00ff */
[----:B------:R-:W-:-:S05]  /*01b0*/  IADD3 R4, PT, PT, -R3, RZ, RZ ;  /* 0x000000ff03047210 */ /* 0x000fca0007ffe1ff */
[----:B------:R-:W-:-:S05]  /*01c0*/  IMAD R4, R7, R4, R6 ;  /* 0x0000000407047224 */ /* 0x000fca00078e0206 */
[----:B------:R-:W-:-:S13]  /*01d0*/  ISETP.GT.U32.AND P2, PT, R7, R4, PT ;  /* 0x000000040700720c */ /* 0x000fda0003f44070 */
[-C--:B------:R-:W-:Y:S02]  /*01e0*/  @!P2 IADD3 R4, PT, PT, R4, -R7.reuse, RZ ;  /* 0x800000070404a210 */ /* 0x080fe40007ffe0ff */
[----:B------:R-:W-:Y:S02]  /*01f0*/  @!P2 IADD3 R3, PT, PT, R3, 0x1, RZ ;  /* 0x000000010303a810 */ /* 0x000fe40007ffe0ff */
[----:B------:R-:W-:Y:S02]  /*0200*/  ISETP.GE.U32.AND P0, PT, R4, R7, PT ;  /* 0x000000070400720c */ /* 0x000fe40003f06070 */
[----:B------:R-:W-:-:S11]  /*0210*/  ISETP.NE.AND P2, PT, R0, RZ, PT ;  /* 0x000000ff0000720c */ /* 0x000fd60003f45270 */
[----:B------:R-:W-:-:S04]  /*0220*/  @P0 IADD3 R3, PT, PT, R3, 0x1, RZ ;  /* 0x0000000103030810 */ /* 0x000fc80007ffe0ff */
[----:B------:R-:W-:Y:S02]  /*0230*/  @!P1 IADD3 R3, PT, PT, -R3, RZ, RZ ;  /* 0x000000ff03039210 */ /* 0x000fe40007ffe1ff */
[----:B------:R-:W-:-:S04]  /*0240*/  @!P2 LOP3.LUT R3, RZ, R0, RZ, 0x33, !PT ;  /* 0x00000000ff03a212 */ /* 0x000fc800078e33ff */
[----:B------:R-:W-:-:S05]  /*0250*/  IADD3 R2, PT, PT, -R3, RZ, RZ ;  /* 0x000000ff03027210 */ /* 0x000fca0007ffe1ff */
[----:B------:R-:W-:Y:S01]  /*0260*/  IMAD R5, R0, R2, R5 ;  /* 0x0000000200057224 */ /* 0x000fe200078e0205 */
[----:B--2---:R-:W-:Y:S06]  /*0270*/  BRA.U !UP0, `(.L_x_0) ;  /* 0x0000000908647547 */ /* 0x004fec000b800000 */
[----:B------:R-:W-:Y:S02]  /*0280*/  UISETP.GE.U32.AND UP1, UPT, UR5, 0x8, UPT ;  /* 0x000000080500788c */ /* 0x000fe4000bf26070 */
[----:B------:R-:W-:Y:S01]  /*0290*/  IMAD R2, R3, UR5, RZ ;  /* 0x0000000503027c24 */ /* 0x000fe2000f8e02ff */
[----:B------:R-:W-:Y:S01]  /*02a0*/  ULOP3.LUT UR6, UR5, 0x7, URZ, 0xc0, !UPT ;  /* 0x0000000705067892 */ /* 0x000fe2000f8ec0ff */
[----:B------:R-:W-:Y:S01]  /*02b0*/  CS2R R10, SRZ ;  /* 0x00000000000a7805 */ /* 0x000fe2000001ff00 */
[----:B------:R-:W-:Y:S02]  /*02c0*/  UMOV UR4, URZ ;  /* 0x000000ff00047c82 */ /* 0x000fe40008000000 */
[----:B------:R-:W-:Y:S02]  /*02d0*/  UISETP.NE.AND UP0, UPT, UR6, URZ, UPT ;  /* 0x000000ff0600728c */ /* 0x000fe4000bf05270 */
[----:B------:R-:W-:Y:S09]  /*02e0*/  BRA.U !UP1, `(.L_x_1) ;  /* 0x0000000509147547 */ /* 0x000ff2000b800000 */
[----:B------:R-:W-:Y:S01]  /*02f0*/  ULOP3.LUT UR4, UR5, 0x7ffffff8, URZ, 0xc0, !UPT ;  /* 0x7ffffff805047892 */ /* 0x000fe2000f8ec0ff */
[----:B------:R-:W-:Y:S02]  /*0300*/  CS2R R10, SRZ ;  /* 0x00000000000a7805 */ /* 0x000fe4000001ff00 */
[----:B------:R-:W-:Y:S02]  /*0310*/  MOV R4, R2 ;  /* 0x0000000200047202 */ /* 0x000fe40000000f00 */
[----:B------:R-:W-:Y:S01]  /*0320*/  MOV R7, R5 ;  /* 0x0000000500077202 */ /* 0x000fe20000000f00 */
[----:B------:R-:W-:-:S12]  /*0330*/  UIADD3 UR7, UPT, UPT, -UR4, URZ, URZ ;  /* 0x000000ff04077290 */ /* 0x000fd8000fffe1ff */
.L_x_2:
[----:B------:R-:W0:Y:S08]  /*0340*/  LDC.64 R28, c[0x0][0x388] ;  /* 0x0000e200ff1c7b82 */ /* 0x000e300000000a00 */
[----:B------:R-:W1:Y:S01]  /*0350*/  LDC.64 R26, c[0x0][0x380] ;  /* 0x0000e000ff1a7b82 */ /* 0x000e620000000a00 */
[----:B0-----:R-:W-:-:S05]  /*0360*/  IMAD.WIDE R28, R7, 0x8, R28 ;  /* 0x00000008071c7825 */ /* 0x001fca00078e021c */
[----:B------:R-:W2:Y:S01]  /*0370*/  LDG.E.64 R18, desc[UR8][R28.64] ;  /* 0x000000081c127981 */ /* 0x000ea2000c1e1b00 */
[----:B-1----:R-:W-:-:S05]  /*0380*/  IMAD.WIDE R26, R4, 0x8, R26 ;  /* 0x00000008041a7825 */ /* 0x002fca00078e021a */
[----:B------:R-:W2:Y:S01]  /*0390*/  LDG.E.64 R20, desc[UR8][R26.64] ;  /* 0x000000081a147981 */ /* 0x000ea2000c1e1b00 */
[----:B------:R-:W-:-:S03]  /*03a0*/  IMAD.WIDE R22, R0, 0x8, R28 ;  /* 0x0000000800167825 */ /* 0x000fc600078e021c */
[----:B------:R-:W3:Y:S04]  /*03b0*/  LDG.E.64 R12, desc[UR8][R26.64+0x8] ;  /* 0x000008081a0c7981 */ /* 0x000ee8000c1e1b00 */
[----:B------:R0:W3:Y:S04]  /*03c0*/  LDG.E.64 R8, desc[UR8][R22.64] ;  /* 0x0000000816087981 */ /* 0x0000e8000c1e1b00 */
[----:B------:R-:W4:Y:S01]  /*03d0*/  LDG.E.64 R14, desc[UR8][R26.64+0x10] ;  /* 0x000010081a0e7981 */ /* 0x000f22000c1e1b00 */
[----:B0-----:R-:W-:-:S05]  /*03e0*/  IMAD.WIDE R22, R0, 0x8, R22 ;  /* 0x0000000800167825 */ /* 0x001fca00078e0216 */
[----:B------:R0:W4:Y:S01]  /*03f0*/  LDG.E.64 R16, desc[UR8][R22.64] ;  /* 0x0000000816107981 */ /* 0x000122000c1e1b00 */
[----:B------:R-:W-:-:S04]  /*0400*/  IMAD.WIDE R24, R0, 0x8, R22 ;  /* 0x0000000800187825 */ /* 0x000fc800078e0216 */
[----:B--2---:R-:W-:Y:S02]  /*0410*/  IMAD R19, R19, R20, RZ ;  /* 0x0000001413137224 */ /* 0x004fe400078e02ff */
[----:B------:R-:W-:-:S04]  /*0420*/  IMAD.WIDE.U32 R10, R20, R18, R10 ;  /* 0x00000012140a7225 */ /* 0x000fc800078e000a */
[----:B------:R-:W-:Y:S02]  /*0430*/  IMAD R29, R21, R18, R19 ;  /* 0x00000012151d7224 */ /* 0x000fe400078e0213 */
[----:B------:R-:W2:Y:S04]  /*0440*/  LDG.E.64 R20, desc[UR8][R26.64+0x18] ;  /* 0x000018081a147981 */ /* 0x000ea8000c1e1b00 */
[----:B------:R1:W2:Y:S01]  /*0450*/  LDG.E.64 R18, desc[UR8][R24.64] ;  /* 0x0000000818127981 */ /* 0x0002a2000c1e1b00 */
[----:B------:R-:W-:Y:S01]  /*0460*/  IADD3 R11, PT, PT, R11, R29, RZ ;  /* 0x0000001d0b0b7210 */ /* 0x000fe20007ffe0ff */
[----:B---3--:R-:W-:Y:S02]  /*0470*/  IMAD R9, R9, R12, RZ ;  /* 0x0000000c09097224 */ /* 0x008fe400078e02ff */
[----:B0-----:R-:W-:-:S04]  /*0480*/  IMAD.WIDE R22, R0, 0x8, R24 ;  /* 0x0000000800167825 */ /* 0x001fc800078e0218 */
[-C--:B------:R-:W-:Y:S02]  /*0490*/  IMAD R9, R13, R8.reuse, R9 ;  /* 0x000000080d097224 */ /* 0x080fe400078e0209 */
[----:B------:R-:W-:Y:S02]  /*04a0*/  IMAD.WIDE.U32 R12, R12, R8, R10 ;  /* 0x000000080c0c7225 */ /* 0x000fe400078e000a */
[----:B------:R0:W3:Y:S02]  /*04b0*/  LDG.E.64 R10, desc[UR8][R22.64] ;  /* 0x00000008160a7981 */ /* 0x0000e4000c1e1b00 */
[----:B----4-:R-:W-:Y:S01]  /*04c0*/  IMAD R17, R17, R14, RZ ;  /* 0x0000000e11117224 */ /* 0x010fe200078e02ff */
[----:B------:R-:W-:Y:S02]  /*04d0*/  IADD3 R13, PT, PT, R13, R9, RZ ;  /* 0x000000090d0d7210 */ /* 0x000fe40007ffe0ff */
[----:B------:R-:W3:Y:S01]  /*04e0*/  LDG.E.64 R8, desc[UR8][R26.64+0x20] ;  /* 0x000020081a087981 */ /* 0x000ee2000c1e1b00 */
[----:B------:R-:W-:-:S02]  /*04f0*/  IMAD R15, R15, R16, R17 ;  /* 0x000000100f0f7224 */ /* 0x000fc400078e0211 */
[----:B------:R-:W-:Y:S02]  /*0500*/  IMAD.WIDE.U32 R16, R14, R16, R12 ;  /* 0x000000100e107225 */ /* 0x000fe400078e000c */
[----:B------:R-:W4:Y:S02]  /*0510*/  LDG.E.64 R12, desc[UR8][R26.64+0x28] ;  /* 0x000028081a0c7981 */ /* 0x000f24000c1e1b00 */
[----:B------:R-:W-:Y:S01]  /*0520*/  IMAD.WIDE R28, R0, 0x8, R22 ;  /* 0x00000008001c7825 */ /* 0x000fe200078e0216 */
[----:B------:R-:W-:-:S04]  /*0530*/  IADD3 R17, PT, PT, R17, R15, RZ ;  /* 0x0000000f11117210 */ /* 0x000fc80007ffe0ff */
[----:B------:R5:W4:Y:S01]  /*0540*/  LDG.E.64 R14, desc[UR8][R28.64] ;  /* 0x000000081c0e7981 */ /* 0x000b22000c1e1b00 */
[----:B-1----:R-:W-:-:S04]  /*0550*/  IMAD.WIDE R24, R0, 0x8, R28 ;  /* 0x0000000800187825 */ /* 0x002fc800078e021c */
[----:B0-----:R-:W-:-:S06]  /*0560*/  IMAD.WIDE R22, R0, 0x8, R24 ;  /* 0x0000000800167825 */ /* 0x001fcc00078e0218 */
[----:B------:R-:W4:Y:S01]  /*0570*/  LDG.E.64 R22, desc[UR8][R22.64] ;  /* 0x0000000816167981 */ /* 0x000f22000c1e1b00 */
[----:B--2---:R-:W-:Y:S02]  /*0580*/  IMAD R19, R19, R20, RZ ;  /* 0x0000001413137224 */ /* 0x004fe400078e02ff */
[----:B------:R-:W-:-:S04]  /*0590*/  IMAD.WIDE.U32 R16, R20, R18, R16 ;  /* 0x0000001214107225 */ /* 0x000fc800078e0010 */
[----:B-----5:R-:W-:Y:S02]  /*05a0*/  IMAD R29, R21, R18, R19 ;  /* 0x00000012151d7224 */ /* 0x020fe400078e0213 */
[----:B------:R-:W2:Y:S04]  /*05b0*/  LDG.E.64 R18, desc[UR8][R26.64+0x30] ;  /* 0x000030081a127981 */ /* 0x000ea8000c1e1b00 */
[----:B------:R-:W2:Y:S04]  /*05c0*/  LDG.E.64 R20, desc[UR8][R24.64] ;  /* 0x0000000818147981 */ /* 0x000ea8000c1e1b00 */
[----:B------:R-:W5:Y:S01]  /*05d0*/  LDG.E.64 R24, desc[UR8][R26.64+0x38] ;  /* 0x000038081a187981 */ /* 0x000f62000c1e1b00 */
[----:B------:R-:W-:Y:S01]  /*05e0*/  IADD3 R17, PT, PT, R17, R29, RZ ;  /* 0x0000001d11117210 */ /* 0x000fe20007ffe0ff */
[----:B---3--:R-:W-:-:S04]  /*05f0*/  IMAD R11, R11, R8, RZ ;  /* 0x000000080b0b7224 */ /* 0x008fc800078e02ff */
[-C--:B------:R-:W-:Y:S02]  /*0600*/  IMAD R11, R9, R10.reuse, R11 ;  /* 0x0000000a090b7224 */ /* 0x080fe400078e020b */
[----:B------:R-:W-:-:S05]  /*0610*/  IMAD.WIDE.U32 R8, R8, R10, R16 ;  /* 0x0000000a08087225 */ /* 0x000fca00078e0010 */
[----:B------:R-:W-:Y:S01]  /*0620*/  IADD3 R9, PT, PT, R9, R11, RZ ;  /* 0x0000000b09097210 */ /* 0x000fe20007ffe0ff */
[----:B----4-:R-:W-:-:S04]  /*0630*/  IMAD R11, R15, R12, RZ ;  /* 0x0000000c0f0b7224 */ /* 0x010fc800078e02ff */
[-C--:B------:R-:W-:Y:S02]  /*0640*/  IMAD R11, R13, R14.reuse, R11 ;  /* 0x0000000e0d0b7224 */ /* 0x080fe400078e020b */
[----:B------:R-:W-:-:S05]  /*0650*/  IMAD.WIDE.U32 R8, R12, R14, R8 ;  /* 0x0000000e0c087225 */ /* 0x000fca00078e0008 */
[----:B------:R-:W-:Y:S01]  /*0660*/  IADD3 R9, PT, PT, R9, R11, RZ ;  /* 0x0000000b09097210 */ /* 0x000fe20007ffe0ff */
[----:B------:R-:W-:-:S04]  /*0670*/  UIADD3 UR7, UPT, UPT, UR7, 0x8, URZ ;  /* 0x0000000807077890 */ /* 0x000fc8000fffe0ff */
[----:B------:R-:W-:Y:S01]  /*0680*/  UISETP.NE.AND UP1, UPT, UR7, URZ, UPT ;  /* 0x000000ff0700728c */ /* 0x000fe2000bf25270 */
[----:B------:R-:W-:Y:S02]  /*0690*/  LEA R7, R0, R7, 0x3 ;  /* 0x0000000700077211 */ /* 0x000fe400078e18ff */
[----:B------:R-:W-:Y:S01]  /*06a0*/  IADD3 R4, PT, PT, R4, 0x8, RZ ;  /* 0x0000000804047810 */ /* 0x000fe20007ffe0ff */
[----:B--2---:R-:W-:-:S04]  /*06b0*/  IMAD R11, R21, R18, RZ ;  /* 0x00000012150b7224 */ /* 0x004fc800078e02ff */
[-C--:B------:R-:W-:Y:S02]  /*06c0*/  IMAD R11, R19, R20.reuse, R11 ;  /* 0x00000014130b7224 */ /* 0x080fe400078e020b */
[----:B------:R-:W-:-:S04]  /*06d0*/  IMAD.WIDE.U32 R18, R18, R20, R8 ;  /* 0x0000001412127225 */ /* 0x000fc800078e0008 */
[----:B-----5:R-:W-:Y:S01]  /*06e0*/  IMAD R9, R23, R24, RZ ;  /* 0x0000001817097224 */ /* 0x020fe200078e02ff */
[----:B------:R-:W-:-:S03]  /*06f0*/  IADD3 R19, PT, PT, R19, R11, RZ ;  /* 0x0000000b13137210 */ /* 0x000fc60007ffe0ff */
[-C--:B------:R-:W-:Y:S02]  /*0700*/  IMAD R9, R25, R22.reuse, R9 ;  /* 0x0000001619097224 */ /* 0x080fe400078e0209 */
[----:B------:R-:W-:-:S05]  /*0710*/  IMAD.WIDE.U32 R10, R24, R22, R18 ;  /* 0x00000016180a7225 */ /* 0x000fca00078e0012 */
[----:B------:R-:W-:Y:S01]  /*0720*/  IADD3 R11, PT, PT, R11, R9, RZ ;  /* 0x000000090b0b7210 */ /* 0x000fe20007ffe0ff */
[----:B------:R-:W-:Y:S06]  /*0730*/  BRA.U UP1, `(.L_x_2) ;  /* 0xfffffffd01007547 */ /* 0x000fec000b83ffff */
.L_x_1:
[----:B------:R-:W-:Y:S05]  /*0740*/  BRA.U !UP0, `(.L_x_0) ;  /* 0x0000000508307547 */ /* 0x000fea000b800000 */
[----:B------:R-:W-:Y:S02]  /*0750*/  UISETP.GE.U32.AND UP0, UPT, UR6, 0x4, UPT ;  /* 0x000000040600788c */ /* 0x000fe4000bf06070 */
[----:B------:R-:W-:-:S04]  /*0760*/  ULOP3.LUT UR7, UR5, 0x3, URZ, 0xc0, !UPT ;  /* 0x0000000305077892 */ /* 0x000fc8000f8ec0ff */
[----:B------:R-:W-:-:S03]  /*0770*/  UISETP.NE.AND UP1, UPT, UR7, URZ, UPT ;  /* 0x000000ff0700728c */ /* 0x000fc6000bf25270 */
[----:B------:R-:W-:Y:S08]  /*0780*/  BRA.U !UP0, `(.L_x_3) ;  /* 0x0000000108887547 */ /* 0x000ff0000b800000 */
[----:B------:R-:W0:Y:S01]  /*0790*/  LDC.64 R24, c[0x0][0x380] ;  /* 0x0000e000ff187b82 */ /* 0x000e220000000a00 */
[----:B------:R-:W-:Y:S01]  /*07a0*/  IADD3 R7, PT, PT, R2, UR4, RZ ;  /* 0x0000000402077c10 */ /* 0x000fe2000fffe0ff */
[----:B------:R-:W-:-:S06]  /*07b0*/  IMAD R9, R0, UR4, R5 ;  /* 0x0000000400097c24 */ /* 0x000fcc000f8e0205 */
[----:B------:R-:W1:Y:S01]  /*07c0*/  LDC.64 R26, c[0x0][0x388] ;  /* 0x0000e200ff1a7b82 */ /* 0x000e620000000a00 */
[----:B0-----:R-:W-:-:S05]  /*07d0*/  IMAD.WIDE R24, R7, 0x8, R24 ;  /* 0x0000000807187825 */ /* 0x001fca00078e0218 */
[----:B------:R-:W2:Y:S01]  /*07e0*/  LDG.E.64 R18, desc[UR8][R24.64] ;  /* 0x0000000818127981 */ /* 0x000ea2000c1e1b00 */
[----:B-1----:R-:W-:-:S03]  /*07f0*/  IMAD.WIDE R26, R9, 0x8, R26 ;  /* 0x00000008091a7825 */ /* 0x002fc600078e021a */
[----:B------:R-:W3:Y:S04]  /*0800*/  LDG.E.64 R14, desc[UR8][R24.64+0x8] ;  /* 0x00000808180e7981 */ /* 0x000ee8000c1e1b00 */
[----:B------:R-:W2:Y:S01]  /*0810*/  LDG.E.64 R20, desc[UR8][R26.64] ;  /* 0x000000081a147981 */ /* 0x000ea2000c1e1b00 */
[----:B------:R-:W-:-:S03]  /*0820*/  IMAD.WIDE R28, R0, 0x8, R26 ;  /* 0x00000008001c7825 */ /* 0x000fc600078e021a */
[----:B------:R-:W4:Y:S04]  /*0830*/  LDG.E.64 R8, desc[UR8][R24.64+0x10] ;  /* 0x0000100818087981 */ /* 0x000f28000c1e1b00 */
[----:B------:R0:W3:Y:S04]  /*0840*/  LDG.E.64 R16, desc[UR8][R28.64] ;  /* 0x000000081c107981 */ /* 0x0000e8000c1e1b00 */
[----:B------:R-:W5:Y:S01]  /*0850*/  LDG.E.64 R6, desc[UR8][R24.64+0x18] ;  /* 0x0000180818067981 */ /* 0x000f62000c1e1b00 */
[----:B0-----:R-:W-:-:S05]  /*0860*/  IMAD.WIDE R28, R0, 0x8, R28 ;  /* 0x00000008001c7825 */ /* 0x001fca00078e021c */
[----:B------:R-:W4:Y:S01]  /*0870*/  LDG.E.64 R12, desc[UR8][R28.64] ;  /* 0x000000081c0c7981 */ /* 0x000f22000c1e1b00 */
[----:B------:R-:W-:-:S06]  /*0880*/  IMAD.WIDE R22, R0, 0x8, R28 ;  /* 0x0000000800167825 */ /* 0x000fcc00078e021c */
[----:B------:R-:W5:Y:S01]  /*0890*/  LDG.E.64 R22, desc[UR8][R22.64] ;  /* 0x0000000816167981 */ /* 0x000f62000c1e1b00 */
[----:B------:R-:W-:Y:S01]  /*08a0*/  UIADD3 UR4, UPT, UPT, UR4, 0x4, URZ ;  /* 0x0000000404047890 */ /* 0x000fe2000fffe0ff */
[----:B--2---:R-:W-:Y:S02]  /*08b0*/  IMAD R21, R21, R18, RZ ;  /* 0x0000001215157224 */ /* 0x004fe400078e02ff */
[----:B------:R-:W-:-:S04]  /*08c0*/  IMAD.WIDE.U32 R10, R18, R20, R10 ;  /* 0x00000014120a7225 */ /* 0x000fc800078e000a */
[----:B------:R-:W-:Y:S02]  /*08d0*/  IMAD R21, R19, R20, R21 ;  /* 0x0000001413157224 */ /* 0x000fe400078e0215 */
[----:B---3--:R-:W-:-:S03]  /*08e0*/  IMAD R17, R17, R14, RZ ;  /* 0x0000000e11117224 */ /* 0x008fc600078e02ff */
[----:B------:R-:W-:Y:S01]  /*08f0*/  IADD3 R11, PT, PT, R11, R21, RZ ;  /* 0x000000150b0b7210 */ /* 0x000fe20007ffe0ff */
[-C--:B------:R-:W-:Y:S02]  /*0900*/  IMAD R17, R15, R16.reuse, R17 ;  /* 0x000000100f117224 */ /* 0x080fe400078e0211 */
[----:B------:R-:W-:-:S05]  /*0910*/  IMAD.WIDE.U32 R14, R14, R16, R10 ;  /* 0x000000100e0e7225 */ /* 0x000fca00078e000a */
[----:B------:R-:W-:Y:S01]  /*0920*/  IADD3 R15, PT, PT, R15, R17, RZ ;  /* 0x000000110f0f7210 */ /* 0x000fe20007ffe0ff */
[----:B----4-:R-:W-:-:S04]  /*0930*/  IMAD R11, R13, R8, RZ ;  /* 0x000000080d0b7224 */ /* 0x010fc800078e02ff */
[-C--:B------:R-:W-:Y:S02]  /*0940*/  IMAD R11, R9, R12.reuse, R11 ;  /* 0x0000000c090b7224 */ /* 0x080fe400078e020b */
[----:B------:R-:W-:-:S04]  /*0950*/  IMAD.WIDE.U32 R8, R8, R12, R14 ;  /* 0x0000000c08087225 */ /* 0x000fc800078e000e */
[----:B-----5:R-:W-:Y:S01]  /*0960*/  IMAD R13, R23, R6, RZ ;  /* 0x00000006170d7224 */ /* 0x020fe200078e02ff */
[----:B------:R-:W-:-:S03]  /*0970*/  IADD3 R9, PT, PT, R9, R11, RZ ;  /* 0x0000000b09097210 */ /* 0x000fc60007ffe0ff */
[-C--:B------:R-:W-:Y:S02]  /*0980*/  IMAD R13, R7, R22.reuse, R13 ;  /* 0x00000016070d7224 */ /* 0x080fe400078e020d */
[----:B------:R-:W-:-:S05]  /*0990*/  IMAD.WIDE.U32 R10, R6, R22, R8 ;  /* 0x00000016060a7225 */ /* 0x000fca00078e0008 */
[----:B------:R-:W-:-:S07]  /*09a0*/  IADD3 R11, PT, PT, R11, R13, RZ ;  /* 0x0000000d0b0b7210 */ /* 0x000fce0007ffe0ff */
.L_x_3:
[----:B------:R-:W-:Y:S05]  /*09b0*/  BRA.U !UP1, `(.L_x_0) ;  /* 0x0000000109947547 */ /* 0x000fea000b800000 */
[----:B------:R-:W-:Y:S02]  /*09c0*/  UISETP.NE.AND UP0, UPT, UR7, 0x1, UPT ;  /* 0x000000010700788c */ /* 0x000fe4000bf05270 */
[----:B------:R-:W-:-:S04]  /*09d0*/  ULOP3.LUT UR5, UR5, 0x1, URZ, 0xc0, !UPT ;  /* 0x0000000105057892 */ /* 0x000fc8000f8ec0ff */
[----:B------:R-:W-:-:S03]  /*09e0*/  UISETP.NE.U32.AND UP1, UPT, UR5, 0x1, UPT ;  /* 0x000000010500788c */ /* 0x000fc6000bf25070 */
        /* <DEDUP_REMOVED lines=10> */
[----:B------:R-:W-:-:S06]  /*0a90*/  IMAD.WIDE R14, R0, 0x8, R18 ;  /* 0x00000008000e7825 */ /* 0x000fcc00078e0212 */
[----:B------:R-:W3:Y:S01]  /*0aa0*/  LDG.E.64 R14, desc[UR8][R14.64] ;  /* 0x000000080e0e7981 */ /* 0x000ee2000c1e1b00 */
        /* <DEDUP_REMOVED lines=8> */
[----:B------:R-:W-:-:S07]  /*0b30*/  IADD3 R11, PT, PT, R11, R7, RZ ;  /* 0x000000070b0b7210 */ /* 0x000fce0007ffe0ff */
.L_x_4:
[----:B------:R-:W-:Y:S05]  /*0b40*/  BRA.U UP1, `(.L_x_0) ;  /* 0x0000000101307547 */ /* 0x000fea000b800000 */
[----:B------:R-:W0:Y:S01]  /*0b50*/  LDC.64 R6, c[0x0][0x380] ;  /* 0x0000e000ff067b82 */ /* 0x000e220000000a00 */
[----:B------:R-:W-:Y:S01]  /*0b60*/  IADD3 R13, PT, PT, R2, UR4, RZ ;  /* 0x00000004020d7c10 */ /* 0x000fe2000fffe0ff */
[----:B------:R-:W-:-:S06]  /*0b70*/  IMAD R15, R0, UR4, R5 ;  /* 0x00000004000f7c24 */ /* 0x000fcc000f8e0205 */
[----:B------:R-:W1:Y:S01]  /*0b80*/  LDC.64 R8, c[0x0][0x388] ;  /* 0x0000e200ff087b82 */ /* 0x000e620000000a00 */
[----:B0-----:R-:W-:-:S06]  /*0b90*/  IMAD.WIDE R6, R13, 0x8, R6 ;  /* 0x000000080d067825 */ /* 0x001fcc00078e0206 */
[----:B------:R-:W2:Y:S01]  /*0ba0*/  LDG.E.64 R6, desc[UR8][R6.64] ;  /* 0x0000000806067981 */ /* 0x000ea2000c1e1b00 */
[----:B-1----:R-:W-:-:S06]  /*0bb0*/  IMAD.WIDE R8, R15, 0x8, R8 ;  /* 0x000000080f087825 */ /* 0x002fcc00078e0208 */
[----:B------:R-:W2:Y:S02]  /*0bc0*/  LDG.E.64 R8, desc[UR8][R8.64] ;  /* 0x0000000808087981 */ /* 0x000ea4000c1e1b00 */
[----:B--2---:R-:W-:Y:S02]  /*0bd0*/  IMAD R13, R9, R6, RZ ;  /* 0x00000006090d7224 */ /* 0x004fe400078e02ff */
[----:B------:R-:W-:-:S04]  /*0be0*/  IMAD.WIDE.U32 R10, R6, R8, R10 ;  /* 0x00000008060a7225 */ /* 0x000fc800078e000a */
[----:B------:R-:W-:-:S05]  /*0bf0*/  IMAD R13, R7, R8, R13 ;  /* 0x00000008070d7224 */ /* 0x000fca00078e020d */
[----:B------:R-:W-:-:S07]  /*0c00*/  IADD3 R11, PT, PT, R11, R13, RZ ;  /* 0x0000000d0b0b7210 */ /* 0x000fce0007ffe0ff */
.L_x_0:
[----:B------:R-:W0:Y:S01]  /*0c10*/  LDC.64 R6, c[0x0][0x390] ;  /* 0x0000e400ff067b82 */ /* 0x000e220000000a00 */
[----:B------:R-:W-:-:S04]  /*0c20*/  IMAD R3, R3, R0, R5 ;  /* 0x0000000003037224 */ /* 0x000fc800078e0205 */
[----:B0-----:R-:W-:-:S05]  /*0c30*/  IMAD.WIDE R2, R3, 0x8, R6 ;  /* 0x0000000803027825 */ /* 0x001fca00078e0206 */
[----:B------:R-:W-:Y:S01]  /*0c40*/  STG.E.64 desc[UR8][R2.64], R10 ;  /* 0x0000000a02007986 */ /* 0x000fe2000c101b08 */
[----:B------:R-:W-:Y:S05]  /*0c50*/  EXIT ;  /* 0x000000000000794d */ /* 0x000fea0003800000 */
.L_x_5:
[----:B------:R-:W-:-:S00]  /*0c60*/  BRA `(.L_x_5) ;  /* 0xfffffffc00fc7947 */ /* 0x000fc0000383ffff */
[----:B------:R-:W-:-:S00]  /*0c70*/  NOP ;  /* 0x0000000000007918 */ /* 0x000fc00000000000 */
        /* <DEDUP_REMOVED lines=8> */
.L_x_6:


//--------------------- .nv.shared.reserved.0     --------------------------
	.section	.nv.shared.reserved.0,"aw",@nobits
	.weak		__nv_reservedSMEM_offset_0_alias
	.size		__nv_reservedSMEM_offset_0_alias, 0, 64
	.other		__nv_reservedSMEM_offset_0_alias,@"STO_CUDA_RESERVED_SHARED STV_DEFAULT"
__nv_reservedSMEM_offset_0_alias:
	.zero		0
	.zero		64


//--------------------- .nv.constant0._Z11mult_matrixPyS_S_iii --------------------------
	.section	.nv.constant0._Z11mult_matrixPyS_S_iii,"a",@progbits
	.sectionflags	@""
	.align	4
.nv.constant0._Z11mult_matrixPyS_S_iii:
	.zero		932


//--------------------- SYMBOLS --------------------------

	.type		.nv.reservedSmem.offset0,@object
	.size		.nv.reservedSmem.offset0,0x4
